	.headerflags	@"EF_CUDA_TEXMODE_UNIFIED EF_CUDA_64BIT_ADDRESS EF_CUDA_ACCELERATORS EF_CUDA_SM90 EF_CUDA_VIRTUAL_SM(EF_CUDA_SM90)"
	.elftype	@"ET_EXEC"


//--------------------- .nv.info                  --------------------------
	.section	.nv.info,"",@"SHT_CUDA_INFO"
	.align	4


	//----- nvinfo : EIATTR_REGCOUNT
	.align		4
        /*0000*/ 	.byte	0x04, 0x2f
        /*0002*/ 	.short	(.L_1 - .L_0)
	.align		4
.L_0:
        /*0004*/ 	.word	index@(triton_poi_fused_convolution_11)
        /*0008*/ 	.word	0x0000000c


	//----- nvinfo : EIATTR_MIN_STACK_SIZE
	.align		4
.L_1:
        /*000c*/ 	.byte	0x04, 0x12
        /*000e*/ 	.short	(.L_3 - .L_2)
	.align		4
.L_2:
        /*0010*/ 	.word	index@(triton_poi_fused_convolution_11)
        /*0014*/ 	.word	0x00000000


	//----- nvinfo : EIATTR_FRAME_SIZE
	.align		4
.L_3:
        /*0018*/ 	.byte	0x04, 0x11
        /*001a*/ 	.short	(.L_5 - .L_4)
	.align		4
.L_4:
        /*001c*/ 	.word	index@(triton_poi_fused_convolution_11)
        /*0020*/ 	.word	0x00000000


	//----- nvinfo : EIATTR_MIN_STACK_SIZE
	.align		4
.L_5:
        /*0024*/ 	.byte	0x04, 0x12
        /*0026*/ 	.short	(.L_7 - .L_6)
	.align		4
.L_6:
        /*0028*/ 	.word	index@(triton_poi_fused_convolution_11)
        /*002c*/ 	.word	0x00000000
.L_7:


//--------------------- .nv.info.triton_poi_fused_convolution_11 --------------------------
	.section	.nv.info.triton_poi_fused_convolution_11,"",@"SHT_CUDA_INFO"
	.sectionflags	@""
	.align	4


	//----- nvinfo : EIATTR_CUDA_API_VERSION
	.align		4
        /*0000*/ 	.byte	0x04, 0x37
        /*0002*/ 	.short	(.L_9 - .L_8)
.L_8:
        /*0004*/ 	.word	0x0000007c


	//----- nvinfo : EIATTR_KPARAM_INFO
	.align		4
.L_9:
        /*0008*/ 	.byte	0x04, 0x17
        /*000a*/ 	.short	(.L_11 - .L_10)
.L_10:
        /*000c*/ 	.word	0x00000000
        /*0010*/ 	.short	0x0002
        /*0012*/ 	.short	0x0010
        /*0014*/ 	.byte	0x00, 0xf0, 0x11, 0x00


	//----- nvinfo : EIATTR_KPARAM_INFO
	.align		4
.L_11:
        /*0018*/ 	.byte	0x04, 0x17
        /*001a*/ 	.short	(.L_13 - .L_12)
.L_12:
        /*001c*/ 	.word	0x00000000
        /*0020*/ 	.short	0x0001
        /*0022*/ 	.short	0x0008
        /*0024*/ 	.byte	0x00, 0xf4, 0x21, 0x00


	//----- nvinfo : EIATTR_KPARAM_INFO
	.align		4
.L_13:
        /*0028*/ 	.byte	0x04, 0x17
        /*002a*/ 	.short	(.L_15 - .L_14)
.L_14:
        /*002c*/ 	.word	0x00000000
        /*0030*/ 	.short	0x0000
        /*0032*/ 	.short	0x0000
        /*0034*/ 	.byte	0x00, 0xf4, 0x21, 0x00


	//----- nvinfo : EIATTR_SPARSE_MMA_MASK
	.align		4
.L_15:
        /*0038*/ 	.byte	0x03, 0x50
        /*003a*/ 	.short	0x0000


	//----- nvinfo : EIATTR_MAXREG_COUNT
	.align		4
        /*003c*/ 	.byte	0x03, 0x1b
        /*003e*/ 	.short	0x00ff


	//----- nvinfo : EIATTR_EXIT_INSTR_OFFSETS
	.align		4
        /*0040*/ 	.byte	0x04, 0x1c
        /*0042*/ 	.short	(.L_17 - .L_16)


	//   ....[0]....
.L_16:
        /*0044*/ 	.word	0x00000160


	//----- nvinfo : EIATTR_REQNTID
	.align		4
.L_17:
        /*0048*/ 	.byte	0x04, 0x10
        /*004a*/ 	.short	(.L_19 - .L_18)
.L_18:
        /*004c*/ 	.word	0x00000080
        /*0050*/ 	.word	0x00000001
        /*0054*/ 	.word	0x00000001


	//----- nvinfo : EIATTR_CBANK_PARAM_SIZE
	.align		4
.L_19:
        /*0058*/ 	.byte	0x03, 0x19
        /*005a*/ 	.short	0x0014


	//----- nvinfo : EIATTR_PARAM_CBANK
	.align		4
        /*005c*/ 	.byte	0x04, 0x0a
        /*005e*/ 	.short	(.L_21 - .L_20)
	.align		4
.L_20:
        /*0060*/ 	.word	index@(.nv.constant0.triton_poi_fused_convolution_11)
        /*0064*/ 	.short	0x0210
        /*0066*/ 	.short	0x0014


	//----- nvinfo : EIATTR_SW_WAR
	.align		4
.L_21:
        /*0068*/ 	.byte	0x04, 0x36
        /*006a*/ 	.short	(.L_23 - .L_22)
.L_22:
        /*006c*/ 	.word	0x00000008
.L_23:


//--------------------- .nv.callgraph             --------------------------
	.section	.nv.callgraph,"",@"SHT_CUDA_CALLGRAPH"
	.align	4
	.sectionentsize	8
	.align		4
        /*0000*/ 	.word	0x00000000
	.align		4
        /*0004*/ 	.word	0xffffffff
	.align		4
        /*0008*/ 	.word	0x00000000
	.align		4
        /*000c*/ 	.word	0xfffffffe
	.align		4
        /*0010*/ 	.word	0x00000000
	.align		4
        /*0014*/ 	.word	0xfffffffd
	.align		4
        /*0018*/ 	.word	0x00000000
	.align		4
        /*001c*/ 	.word	0xfffffffc


//--------------------- .text.triton_poi_fused_convolution_11 --------------------------
	.section	.text.triton_poi_fused_convolution_11,"ax",@progbits
	.align	128
        .global         triton_poi_fused_convolution_11
        .type           triton_poi_fused_convolution_11,@function
        .size           triton_poi_fused_convolution_11,(.L_x_1 - triton_poi_fused_convolution_11)
        .other          triton_poi_fused_convolution_11,@"STO_CUDA_ENTRY STV_DEFAULT"
triton_poi_fused_convolution_11:
.text.triton_poi_fused_convolution_11:
[----:B------:R-:W-:Y:S01]  /*0000*/  LDC R1, c[0x0][0x28] ;  /* 0x00000a00ff017b82 */ /* 0x000fe20000000800 */
[----:B------:R-:W1:Y:S07]  /*0010*/  S2R R0, SR_TID.X ;  /* 0x0000000000007919 */ /* 0x000e6e0000002100 */
[----:B------:R-:W2:Y:S01]  /*0020*/  LDC.64 R4, c[0x0][0x218] ;  /* 0x00008600ff047b82 */ /* 0x000ea20000000a00 */
[----:B------:R-:W-:Y:S01]  /*0030*/  ULDC.64 UR4, c[0x0][0x208] ;  /* 0x0000820000047ab9 */ /* 0x000fe20000000a00 */
[----:B------:R-:W3:Y:S01]  /*0040*/  S2R R7, SR_CTAID.X ;  /* 0x0000000000077919 */ /* 0x000ee20000002500 */
[----:B-1----:R-:W-:-:S02]  /*0050*/  LOP3.LUT R0, R0, 0x7f, RZ, 0xc0, !PT ;  /* 0x0000007f00007812 */ /* 0x002fc400078ec0ff */
[----:B---3--:R-:W-:-:S03]  /*0060*/  SHF.R.S32.HI R2, RZ, 0x18, R7 ;  /* 0x00000018ff027819 */ /* 0x008fc60000011407 */
[----:B------:R-:W-:Y:S01]  /*0070*/  IMAD R7, R7, 0x80, R0 ;  /* 0x0000008007077824 */ /* 0x000fe200078e0200 */
[----:B------:R-:W-:Y:S02]  /*0080*/  SGXT R0, R2, 0x1 ;  /* 0x000000010200781a */ /* 0x000fe40000000200 */
[----:B------:R-:W1:Y:S02]  /*0090*/  LDC.64 R2, c[0x0][0x210] ;  /* 0x00008400ff027b82 */ /* 0x000e640000000a00 */
[----:B------:R-:W-:-:S04]  /*00a0*/  LEA.HI R0, R0, R7, RZ, 0x4 ;  /* 0x0000000700007211 */ /* 0x000fc800078f20ff */
[--C-:B------:R-:W-:Y:S02]  /*00b0*/  SHF.R.S32.HI R6, RZ, 0x4, R0.reuse ;  /* 0x00000004ff067819 */ /* 0x100fe40000011400 */
[----:B------:R-:W-:-:S04]  /*00c0*/  SHF.R.S32.HI R9, RZ, 0x1f, R0 ;  /* 0x0000001fff097819 */ /* 0x000fc80000011400 */
[----:B------:R-:W-:-:S04]  /*00d0*/  LEA.HI R9, R9, R6, RZ, 0x7 ;  /* 0x0000000609097211 */ /* 0x000fc800078f38ff */
[----:B------:R-:W-:-:S05]  /*00e0*/  LOP3.LUT R9, R9, 0xffffff80, RZ, 0xc0, !PT ;  /* 0xffffff8009097812 */ /* 0x000fca00078ec0ff */
[----:B------:R-:W-:Y:S02]  /*00f0*/  IMAD.IADD R9, R6, 0x1, -R9 ;  /* 0x0000000106097824 */ /* 0x000fe400078e0a09 */
[----:B-1----:R-:W-:-:S04]  /*0100*/  IMAD.WIDE R2, R7, 0x4, R2 ;  /* 0x0000000407027825 */ /* 0x002fc800078e0202 */
[----:B--2---:R-:W-:Y:S01]  /*0110*/  IMAD.WIDE R4, R9, 0x4, R4 ;  /* 0x0000000409047825 */ /* 0x004fe200078e0204 */
[----:B------:R-:W2:Y:S05]  /*0120*/  LDG.E R0, desc[UR4][R2.64] ;  /* 0x0000000402007981 */ /* 0x000eaa000c1e1900 */
[----:B------:R-:W2:Y:S02]  /*0130*/  LDG.E.EL R5, desc[UR4][R4.64] ;  /* 0x0000000404057981 */ /* 0x000ea4000c2e1900 */
[----:B--2---:R-:W-:-:S05]  /*0140*/  FADD R7, R0, R5 ;  /* 0x0000000500077221 */ /* 0x004fca0000000000 */
[----:B------:R-:W-:Y:S01]  /*0150*/  STG.E desc[UR4][R2.64], R7 ;  /* 0x0000000702007986 */ /* 0x000fe2000c101904 */
[----:B------:R-:W-:Y:S05]  /*0160*/  EXIT ;  /* 0x000000000000794d */ /* 0x000fea0003800000 */
.L_x_0:
[----:B------:R-:W-:-:S00]  /*0170*/  BRA `(.L_x_0) ;  /* 0xfffffffc00fc7947 */ /* 0x000fc0000383ffff */
[----:B------:R-:W-:-:S00]  /*0180*/  NOP ;  /* 0x0000000000007918 */ /* 0x000fc00000000000 */
[----:B------:R-:W-:-:S00]  /*0190*/  NOP ;  /* 0x0000000000007918 */ /* 0x000fc00000000000 */
[----:B------:R-:W-:-:S00]  /*01a0*/  NOP ;  /* 0x0000000000007918 */ /* 0x000fc00000000000 */
[----:B------:R-:W-:-:S00]  /*01b0*/  NOP ;  /* 0x0000000000007918 */ /* 0x000fc00000000000 */
[----:B------:R-:W-:-:S00]  /*01c0*/  NOP ;  /* 0x0000000000007918 */ /* 0x000fc00000000000 */
[----:B------:R-:W-:-:S00]  /*01d0*/  NOP ;  /* 0x0000000000007918 */ /* 0x000fc00000000000 */
[----:B------:R-:W-:-:S00]  /*01e0*/  NOP ;  /* 0x0000000000007918 */ /* 0x000fc00000000000 */
[----:B------:R-:W-:-:S00]  /*01f0*/  NOP ;  /* 0x0000000000007918 */ /* 0x000fc00000000000 */
.L_x_1:


//--------------------- .nv.constant0.triton_poi_fused_convolution_11 --------------------------
	.section	.nv.constant0.triton_poi_fused_convolution_11,"a",@progbits
	.sectionflags	@""
	.align	4
.nv.constant0.triton_poi_fused_convolution_11:
	.zero		548
